//
// Generated by NVIDIA NVVM Compiler
//
// Compiler Build ID: CL-36424714
// Cuda compilation tools, release 13.0, V13.0.88
// Based on NVVM 20.0.0
//

.version 9.0
.target sm_100
.address_size 64

	// .globl	_Z25matrix_multiply_with_racePfS_S_iii

.visible .entry _Z25matrix_multiply_with_racePfS_S_iii(
	.param .u64 .ptr .align 1 _Z25matrix_multiply_with_racePfS_S_iii_param_0,
	.param .u64 .ptr .align 1 _Z25matrix_multiply_with_racePfS_S_iii_param_1,
	.param .u64 .ptr .align 1 _Z25matrix_multiply_with_racePfS_S_iii_param_2,
	.param .u32 _Z25matrix_multiply_with_racePfS_S_iii_param_3,
	.param .u32 _Z25matrix_multiply_with_racePfS_S_iii_param_4,
	.param .u32 _Z25matrix_multiply_with_racePfS_S_iii_param_5
)
{
	.reg .pred 	%p<12>;
	.reg .b32 	%r<72>;
	.reg .b32 	%f<69>;
	.reg .b64 	%rd<39>;

	ld.param.u64 	%rd4, [_Z25matrix_multiply_with_racePfS_S_iii_param_0];
	ld.param.u64 	%rd5, [_Z25matrix_multiply_with_racePfS_S_iii_param_1];
	ld.param.u64 	%rd3, [_Z25matrix_multiply_with_racePfS_S_iii_param_2];
	ld.param.u32 	%r30, [_Z25matrix_multiply_with_racePfS_S_iii_param_3];
	ld.param.u32 	%r28, [_Z25matrix_multiply_with_racePfS_S_iii_param_4];
	ld.param.u32 	%r29, [_Z25matrix_multiply_with_racePfS_S_iii_param_5];
	cvta.to.global.u64 	%rd1, %rd5;
	cvta.to.global.u64 	%rd2, %rd4;
	mov.u32 	%r31, %ctaid.y;
	mov.u32 	%r32, %nctaid.x;
	mov.u32 	%r33, %ctaid.x;
	mad.lo.s32 	%r34, %r31, %r32, %r33;
	mov.u32 	%r35, %ntid.x;
	mov.u32 	%r36, %ntid.y;
	mov.u32 	%r37, %tid.y;
	mov.u32 	%r38, %tid.x;
	mad.lo.s32 	%r39, %r34, %r36, %r37;
	mad.lo.s32 	%r1, %r39, %r35, %r38;
	shr.s32 	%r40, %r1, 31;
	shr.u32 	%r41, %r40, 28;
	add.s32 	%r42, %r1, %r41;
	shr.s32 	%r2, %r42, 4;
	mul.lo.s32 	%r43, %r29, %r30;
	setp.ge.s32 	%p1, %r2, %r43;
	@%p1 bra 	$L__BB0_14;
	and.b32  	%r47, %r42, -16;
	sub.s32 	%r48, %r1, %r47;
	div.s32 	%r3, %r2, %r29;
	mul.lo.s32 	%r49, %r3, %r29;
	sub.s32 	%r4, %r2, %r49;
	shr.s32 	%r50, %r28, 31;
	shr.u32 	%r51, %r50, 28;
	add.s32 	%r52, %r28, %r51;
	shr.s32 	%r53, %r52, 4;
	mul.lo.s32 	%r69, %r48, %r53;
	setp.eq.s32 	%p2, %r48, 15;
	add.s32 	%r54, %r69, %r53;
	selp.b32 	%r6, %r28, %r54, %p2;
	setp.ge.s32 	%p3, %r69, %r6;
	mov.f32 	%f68, 0f00000000;
	@%p3 bra 	$L__BB0_13;
	mul.lo.s32 	%r7, %r3, %r28;
	sub.s32 	%r8, %r6, %r69;
	and.b32  	%r9, %r8, 7;
	sub.s32 	%r55, %r69, %r6;
	setp.gt.u32 	%p4, %r55, -8;
	mov.f32 	%f68, 0f00000000;
	@%p4 bra 	$L__BB0_5;
	mad.lo.s32 	%r67, %r69, %r29, %r4;
	shl.b32 	%r11, %r29, 3;
	add.s32 	%r66, %r69, %r7;
	and.b32  	%r56, %r8, -8;
	neg.s32 	%r65, %r56;
	mov.f32 	%f68, 0f00000000;
	mul.wide.s32 	%rd10, %r29, 4;
$L__BB0_4:
	.pragma "nounroll";
	mul.wide.s32 	%rd6, %r66, 4;
	add.s64 	%rd7, %rd2, %rd6;
	ld.global.f32 	%f17, [%rd7];
	mul.wide.s32 	%rd8, %r67, 4;
	add.s64 	%rd9, %rd1, %rd8;
	ld.global.f32 	%f18, [%rd9];
	fma.rn.f32 	%f19, %f17, %f18, %f68;
	ld.global.f32 	%f20, [%rd7+4];
	add.s64 	%rd11, %rd9, %rd10;
	ld.global.f32 	%f21, [%rd11];
	fma.rn.f32 	%f22, %f20, %f21, %f19;
	ld.global.f32 	%f23, [%rd7+8];
	add.s64 	%rd12, %rd11, %rd10;
	ld.global.f32 	%f24, [%rd12];
	fma.rn.f32 	%f25, %f23, %f24, %f22;
	ld.global.f32 	%f26, [%rd7+12];
	add.s64 	%rd13, %rd12, %rd10;
	ld.global.f32 	%f27, [%rd13];
	fma.rn.f32 	%f28, %f26, %f27, %f25;
	ld.global.f32 	%f29, [%rd7+16];
	add.s64 	%rd14, %rd13, %rd10;
	ld.global.f32 	%f30, [%rd14];
	fma.rn.f32 	%f31, %f29, %f30, %f28;
	ld.global.f32 	%f32, [%rd7+20];
	add.s64 	%rd15, %rd14, %rd10;
	ld.global.f32 	%f33, [%rd15];
	fma.rn.f32 	%f34, %f32, %f33, %f31;
	ld.global.f32 	%f35, [%rd7+24];
	add.s64 	%rd16, %rd15, %rd10;
	ld.global.f32 	%f36, [%rd16];
	fma.rn.f32 	%f37, %f35, %f36, %f34;
	ld.global.f32 	%f38, [%rd7+28];
	add.s64 	%rd17, %rd16, %rd10;
	ld.global.f32 	%f39, [%rd17];
	fma.rn.f32 	%f68, %f38, %f39, %f37;
	add.s32 	%r69, %r69, 8;
	add.s32 	%r67, %r67, %r11;
	add.s32 	%r66, %r66, 8;
	add.s32 	%r65, %r65, 8;
	setp.ne.s32 	%p5, %r65, 0;
	@%p5 bra 	$L__BB0_4;
$L__BB0_5:
	setp.eq.s32 	%p6, %r9, 0;
	@%p6 bra 	$L__BB0_13;
	and.b32  	%r23, %r8, 3;
	setp.lt.u32 	%p7, %r9, 4;
	@%p7 bra 	$L__BB0_8;
	add.s32 	%r57, %r69, %r7;
	mul.wide.s32 	%rd18, %r57, 4;
	add.s64 	%rd19, %rd2, %rd18;
	ld.global.f32 	%f41, [%rd19];
	mad.lo.s32 	%r58, %r69, %r29, %r4;
	mul.wide.s32 	%rd20, %r58, 4;
	add.s64 	%rd21, %rd1, %rd20;
	ld.global.f32 	%f42, [%rd21];
	fma.rn.f32 	%f43, %f41, %f42, %f68;
	ld.global.f32 	%f44, [%rd19+4];
	mul.wide.s32 	%rd22, %r29, 4;
	add.s64 	%rd23, %rd21, %rd22;
	ld.global.f32 	%f45, [%rd23];
	fma.rn.f32 	%f46, %f44, %f45, %f43;
	ld.global.f32 	%f47, [%rd19+8];
	add.s64 	%rd24, %rd23, %rd22;
	ld.global.f32 	%f48, [%rd24];
	fma.rn.f32 	%f49, %f47, %f48, %f46;
	ld.global.f32 	%f50, [%rd19+12];
	add.s64 	%rd25, %rd24, %rd22;
	ld.global.f32 	%f51, [%rd25];
	fma.rn.f32 	%f68, %f50, %f51, %f49;
	add.s32 	%r69, %r69, 4;
$L__BB0_8:
	setp.eq.s32 	%p8, %r23, 0;
	@%p8 bra 	$L__BB0_13;
	setp.eq.s32 	%p9, %r23, 1;
	@%p9 bra 	$L__BB0_11;
	add.s32 	%r59, %r69, %r7;
	mul.wide.s32 	%rd26, %r59, 4;
	add.s64 	%rd27, %rd2, %rd26;
	ld.global.f32 	%f53, [%rd27];
	mad.lo.s32 	%r60, %r69, %r29, %r4;
	mul.wide.s32 	%rd28, %r60, 4;
	add.s64 	%rd29, %rd1, %rd28;
	ld.global.f32 	%f54, [%rd29];
	fma.rn.f32 	%f55, %f53, %f54, %f68;
	ld.global.f32 	%f56, [%rd27+4];
	mul.wide.s32 	%rd30, %r29, 4;
	add.s64 	%rd31, %rd29, %rd30;
	ld.global.f32 	%f57, [%rd31];
	fma.rn.f32 	%f68, %f56, %f57, %f55;
	add.s32 	%r69, %r69, 2;
$L__BB0_11:
	and.b32  	%r61, %r8, 1;
	setp.eq.b32 	%p10, %r61, 1;
	not.pred 	%p11, %p10;
	@%p11 bra 	$L__BB0_13;
	add.s32 	%r62, %r69, %r7;
	mul.wide.s32 	%rd32, %r62, 4;
	add.s64 	%rd33, %rd2, %rd32;
	ld.global.f32 	%f58, [%rd33];
	mad.lo.s32 	%r63, %r69, %r29, %r4;
	mul.wide.s32 	%rd34, %r63, 4;
	add.s64 	%rd35, %rd1, %rd34;
	ld.global.f32 	%f59, [%rd35];
	fma.rn.f32 	%f68, %f58, %f59, %f68;
$L__BB0_13:
	mad.lo.s32 	%r64, %r3, %r29, %r4;
	cvta.to.global.u64 	%rd36, %rd3;
	mul.wide.s32 	%rd37, %r64, 4;
	add.s64 	%rd38, %rd36, %rd37;
	atom.global.add.f32 	%f60, [%rd38], %f68;
$L__BB0_14:
	ret;

}


// ===== COMPILED SASS (sm_100) =====

	.target	sm_100

	.elftype	@"ET_EXEC"


//--------------------- .note.nv.tkinfo           --------------------------
	.section	.note.nv.tkinfo,"",@"SHT_NOTE"
	.sectionflags	@"SHF_NOTE_NV_TKINFO"
	.tkinfo
        /*0018*/ 	.word	0x00000002
        /*0030*/ 	.string	""
        /*0030*/ 	.string	"ptxas"
        /*0030*/ 	.string	"Cuda compilation tools, release 13.0, V13.0.88"
        /*0030*/ 	.string	"Build cuda_13.0.r13.0/compiler.36424714_0"
        /*0030*/ 	.string	"-arch sm_100 -m 64 "



//--------------------- .note.nv.cuinfo           --------------------------
	.section	.note.nv.cuinfo,"",@"SHT_NOTE"
	.sectionflags	@"SHF_NOTE_NV_CUINFO"
        /*0018*/ 	.short	0x0002
        /*001a*/ 	.short	0x0064
        /*001c*/ 	.short	0x0082
	.zero		2


//--------------------- .nv.info                  --------------------------
	.section	.nv.info,"",@"SHT_CUDA_INFO"
	.align	4


	//----- nvinfo : EIATTR_REGCOUNT
	.align		4
        /*0000*/ 	.byte	0x04, 0x2f
        /*0002*/ 	.short	(.L_1 - .L_0)
	.align		4
.L_0:
        /*0004*/ 	.word	index@(_Z25matrix_multiply_with_racePfS_S_iii)
        /*0008*/ 	.word	0x00000020


	//----- nvinfo : EIATTR_FRAME_SIZE
	.align		4
.L_1:
        /*000c*/ 	.byte	0x04, 0x11
        /*000e*/ 	.short	(.L_3 - .L_2)
	.align		4
.L_2:
        /*0010*/ 	.word	index@(_Z25matrix_multiply_with_racePfS_S_iii)
        /*0014*/ 	.word	0x00000000


	//----- nvinfo : EIATTR_MIN_STACK_SIZE
	.align		4
.L_3:
        /*0018*/ 	.byte	0x04, 0x12
        /*001a*/ 	.short	(.L_5 - .L_4)
	.align		4
.L_4:
        /*001c*/ 	.word	index@(_Z25matrix_multiply_with_racePfS_S_iii)
        /*0020*/ 	.word	0x00000000
.L_5:


//--------------------- .nv.compat                --------------------------
	.section	.nv.compat,"",@"SHT_CUDA_COMPAT_INFO"
	.align	4
        /*0000*/ 	.byte	0x02, 0x09, 0x00, 0x00, 0x02, 0x02, 0x01, 0x00, 0x02, 0x05, 0x05, 0x00, 0x03, 0x07, 0x01, 0x01
        /*0010*/ 	.byte	0x02, 0x03, 0x00, 0x00, 0x02, 0x06, 0x01, 0x00, 0x04, 0x0b, 0x08, 0x00, 0x09, 0x00, 0x00, 0x00
        /*0020*/ 	.byte	0x00, 0x00, 0x00, 0x00


//--------------------- .nv.info._Z25matrix_multiply_with_racePfS_S_iii --------------------------
	.section	.nv.info._Z25matrix_multiply_with_racePfS_S_iii,"",@"SHT_CUDA_INFO"
	.sectionflags	@""
	.align	4


	//----- nvinfo : EIATTR_CUDA_API_VERSION
	.align		4
        /*0000*/ 	.byte	0x04, 0x37
        /*0002*/ 	.short	(.L_7 - .L_6)
.L_6:
        /*0004*/ 	.word	0x00000082


	//----- nvinfo : EIATTR_KPARAM_INFO
	.align		4
.L_7:
        /*0008*/ 	.byte	0x04, 0x17
        /*000a*/ 	.short	(.L_9 - .L_8)
.L_8:
        /*000c*/ 	.word	0x00000000
        /*0010*/ 	.short	0x0005
        /*0012*/ 	.short	0x0020
        /*0014*/ 	.byte	0x00, 0xf0, 0x11, 0x00


	//----- nvinfo : EIATTR_KPARAM_INFO
	.align		4
.L_9:
        /*0018*/ 	.byte	0x04, 0x17
        /*001a*/ 	.short	(.L_11 - .L_10)
.L_10:
        /*001c*/ 	.word	0x00000000
        /*0020*/ 	.short	0x0004
        /*0022*/ 	.short	0x001c
        /*0024*/ 	.byte	0x00, 0xf0, 0x11, 0x00


	//----- nvinfo : EIATTR_KPARAM_INFO
	.align		4
.L_11:
        /*0028*/ 	.byte	0x04, 0x17
        /*002a*/ 	.short	(.L_13 - .L_12)
.L_12:
        /*002c*/ 	.word	0x00000000
        /*0030*/ 	.short	0x0003
        /*0032*/ 	.short	0x0018
        /*0034*/ 	.byte	0x00, 0xf0, 0x11, 0x00


	//----- nvinfo : EIATTR_KPARAM_INFO
	.align		4
.L_13:
        /*0038*/ 	.byte	0x04, 0x17
        /*003a*/ 	.short	(.L_15 - .L_14)
.L_14:
        /*003c*/ 	.word	0x00000000
        /*0040*/ 	.short	0x0002
        /*0042*/ 	.short	0x0010
        /*0044*/ 	.byte	0x00, 0xf5, 0x21, 0x00


	//----- nvinfo : EIATTR_KPARAM_INFO
	.align		4
.L_15:
        /*0048*/ 	.byte	0x04, 0x17
        /*004a*/ 	.short	(.L_17 - .L_16)
.L_16:
        /*004c*/ 	.word	0x00000000
        /*0050*/ 	.short	0x0001
        /*0052*/ 	.short	0x0008
        /*0054*/ 	.byte	0x00, 0xf5, 0x21, 0x00


	//----- nvinfo : EIATTR_KPARAM_INFO
	.align		4
.L_17:
        /*0058*/ 	.byte	0x04, 0x17
        /*005a*/ 	.short	(.L_19 - .L_18)
.L_18:
        /*005c*/ 	.word	0x00000000
        /*0060*/ 	.short	0x0000
        /*0062*/ 	.short	0x0000
        /*0064*/ 	.byte	0x00, 0xf5, 0x21, 0x00


	//----- nvinfo : EIATTR_SPARSE_MMA_MASK
	.align		4
.L_19:
        /*0068*/ 	.byte	0x03, 0x50
        /*006a*/ 	.short	0x0000


	//----- nvinfo : EIATTR_MAXREG_COUNT
	.align		4
        /*006c*/ 	.byte	0x03, 0x1b
        /*006e*/ 	.short	0x00ff


	//----- nvinfo : EIATTR_MERCURY_ISA_VERSION
	.align		4
        /*0070*/ 	.byte	0x03, 0x5f
        /*0072*/ 	.short	0x0101


	//----- nvinfo : EIATTR_VRC_CTA_INIT_COUNT
	.align		4
        /*0074*/ 	.byte	0x02, 0x4a
	.zero		1
	.zero		1


	//----- nvinfo : EIATTR_EXIT_INSTR_OFFSETS
	.align		4
        /*0078*/ 	.byte	0x04, 0x1c
        /*007a*/ 	.short	(.L_21 - .L_20)


	//   ....[0]....
.L_20:
        /*007c*/ 	.word	0x00000120


	//   ....[1]....
        /*0080*/ 	.word	0x00000b10


	//----- nvinfo : EIATTR_CRS_STACK_SIZE
	.align		4
.L_21:
        /*0084*/ 	.byte	0x04, 0x1e
        /*0086*/ 	.short	(.L_23 - .L_22)
.L_22:
        /*0088*/ 	.word	0x00000000


	//----- nvinfo : EIATTR_CBANK_PARAM_SIZE
	.align		4
.L_23:
        /*008c*/ 	.byte	0x03, 0x19
        /*008e*/ 	.short	0x0024


	//----- nvinfo : EIATTR_PARAM_CBANK
	.align		4
        /*0090*/ 	.byte	0x04, 0x0a
        /*0092*/ 	.short	(.L_25 - .L_24)
	.align		4
.L_24:
        /*0094*/ 	.word	index@(.nv.constant0._Z25matrix_multiply_with_racePfS_S_iii)
        /*0098*/ 	.short	0x0380
        /*009a*/ 	.short	0x0024


	//----- nvinfo : EIATTR_SW_WAR
	.align		4
.L_25:
        /*009c*/ 	.byte	0x04, 0x36
        /*009e*/ 	.short	(.L_27 - .L_26)
.L_26:
        /*00a0*/ 	.word	0x00000008
.L_27:


//--------------------- .nv.callgraph             --------------------------
	.section	.nv.callgraph,"",@"SHT_CUDA_CALLGRAPH"
	.align	4
	.sectionentsize	8
	.align		4
        /*0000*/ 	.word	0x00000000
	.align		4
        /*0004*/ 	.word	0xffffffff
	.align		4
        /*0008*/ 	.word	0x00000000
	.align		4
        /*000c*/ 	.word	0xfffffffe
	.align		4
        /*0010*/ 	.word	0x00000000
	.align		4
        /*0014*/ 	.word	0xfffffffd
	.align		4
        /*0018*/ 	.word	0x00000000
	.align		4
        /*001c*/ 	.word	0xfffffffc


//--------------------- .text._Z25matrix_multiply_with_racePfS_S_iii --------------------------
	.section	.text._Z25matrix_multiply_with_racePfS_S_iii,"ax",@progbits
	.align	128
        .global         _Z25matrix_multiply_with_racePfS_S_iii
        .type           _Z25matrix_multiply_with_racePfS_S_iii,@function
        .size           _Z25matrix_multiply_with_racePfS_S_iii,(.L_x_8 - _Z25matrix_multiply_with_racePfS_S_iii)
        .other          _Z25matrix_multiply_with_racePfS_S_iii,@"STO_CUDA_ENTRY STV_DEFAULT"
_Z25matrix_multiply_with_racePfS_S_iii:
.text._Z25matrix_multiply_with_racePfS_S_iii:
[----:B------:R-:W-:Y:S01]  /*0000*/  LDC R1, c[0x0][0x37c] ;  /* 0x0000df00ff017b82 */ /* 0x000fe20000000800 */
[----:B------:R-:W0:Y:S07]  /*0010*/  S2R R3, SR_TID.Y ;  /* 0x0000000000037919 */ /* 0x000e2e0000002200 */
[----:B------:R-:W-:Y:S01]  /*0020*/  S2UR UR4, SR_CTAID.Y ;  /* 0x00000000000479c3 */ /* 0x000fe20000002600 */
[----:B------:R-:W1:Y:S01]  /*0030*/  LDCU UR5, c[0x0][0x370] ;  /* 0x00006e00ff0577ac */ /* 0x000e620008000800 */
[----:B------:R-:W2:Y:S01]  /*0040*/  S2R R5, SR_TID.X ;  /* 0x0000000000057919 */ /* 0x000ea20000002100 */
[----:B------:R-:W2:Y:S05]  /*0050*/  LDCU UR7, c[0x0][0x360] ;  /* 0x00006c00ff0777ac */ /* 0x000eaa0008000800 */
[----:B------:R-:W1:Y:S08]  /*0060*/  S2UR UR6, SR_CTAID.X ;  /* 0x00000000000679c3 */ /* 0x000e700000002500 */
[----:B------:R-:W0:Y:S08]  /*0070*/  LDC R0, c[0x0][0x364] ;  /* 0x0000d900ff007b82 */ /* 0x000e300000000800 */
[----:B------:R-:W3:Y:S01]  /*0080*/  LDC R15, c[0x0][0x3a0] ;  /* 0x0000e800ff0f7b82 */ /* 0x000ee20000000800 */
[----:B-1----:R-:W-:Y:S01]  /*0090*/  UIMAD UR4, UR4, UR5, UR6 ;  /* 0x00000005040472a4 */ /* 0x002fe2000f8e0206 */
[----:B------:R-:W3:Y:S05]  /*00a0*/  LDCU UR5, c[0x0][0x398] ;  /* 0x00007300ff0577ac */ /* 0x000eea0008000800 */
[----:B0-----:R-:W-:-:S04]  /*00b0*/  IMAD R0, R0, UR4, R3 ;  /* 0x0000000400007c24 */ /* 0x001fc8000f8e0203 */
[----:B--2---:R-:W-:-:S05]  /*00c0*/  IMAD R0, R0, UR7, R5 ;  /* 0x0000000700007c24 */ /* 0x004fca000f8e0205 */
[----:B------:R-:W-:-:S04]  /*00d0*/  SHF.R.S32.HI R3, RZ, 0x1f, R0 ;  /* 0x0000001fff037819 */ /* 0x000fc80000011400 */
[----:B------:R-:W-:Y:S01]  /*00e0*/  LEA.HI R4, R3, R0, RZ, 0x4 ;  /* 0x0000000003047211 */ /* 0x000fe200078f20ff */
[----:B---3--:R-:W-:-:S03]  /*00f0*/  IMAD R3, R15, UR5, RZ ;  /* 0x000000050f037c24 */ /* 0x008fc6000f8e02ff */
[----:B------:R-:W-:-:S04]  /*0100*/  SHF.R.S32.HI R14, RZ, 0x4, R4 ;  /* 0x00000004ff0e7819 */ /* 0x000fc80000011404 */
[----:B------:R-:W-:-:S13]  /*0110*/  ISETP.GE.AND P0, PT, R14, R3, PT ;  /* 0x000000030e00720c */ /* 0x000fda0003f06270 */
[----:B------:R-:W-:Y:S05]  /*0120*/  @P0 EXIT ;  /* 0x000000000000094d */ /* 0x000fea0003800000 */
[----:B------:R-:W-:Y:S01]  /*0130*/  IABS R8, R15 ;  /* 0x0000000f00087213 */ /* 0x000fe20000000000 */
[----:B------:R-:W0:Y:S01]  /*0140*/  LDCU UR6, c[0x0][0x39c] ;  /* 0x00007380ff0677ac */ /* 0x000e220008000800 */
[----:B------:R-:W-:Y:S01]  /*0150*/  IABS R6, R14 ;  /* 0x0000000e00067213 */ /* 0x000fe20000000000 */
[----:B------:R-:W-:Y:S01]  /*0160*/  BSSY.RECONVERGENT B0, `(.L_x_0) ;  /* 0x0000096000007945 */ /* 0x000fe20003800200 */
[----:B------:R-:W1:Y:S01]  /*0170*/  I2F.RP R5, R8 ;  /* 0x0000000800057306 */ /* 0x000e620000209400 */
[----:B------:R-:W-:-:S07]  /*0180*/  HFMA2 R26, -RZ, RZ, 0, 0 ;  /* 0x00000000ff1a7431 */ /* 0x000fce00000001ff */
[----:B-1----:R-:W1:Y:S01]  /*0190*/  MUFU.RCP R5, R5 ;  /* 0x0000000500057308 */ /* 0x002e620000001000 */
[----:B0-----:R-:W-:-:S04]  /*01a0*/  USHF.R.S32.HI UR4, URZ, 0x1f, UR6 ;  /* 0x0000001fff047899 */ /* 0x001fc80008011406 */
[----:B------:R-:W-:-:S04]  /*01b0*/  ULEA.HI UR4, UR4, UR6, URZ, 0x4 ;  /* 0x0000000604047291 */ /* 0x000fc8000f8f20ff */
[----:B------:R-:W-:Y:S01]  /*01c0*/  USHF.R.S32.HI UR4, URZ, 0x4, UR4 ;  /* 0x00000004ff047899 */ /* 0x000fe20008011404 */
[----:B-1----:R-:W-:-:S04]  /*01d0*/  IADD3 R2, PT, PT, R5, 0xffffffe, RZ ;  /* 0x0ffffffe05027810 */ /* 0x002fc80007ffe0ff */
[----:B------:R0:W1:Y:S02]  /*01e0*/  F2I.FTZ.U32.TRUNC.NTZ R3, R2 ;  /* 0x0000000200037305 */ /* 0x000064000021f000 */
[----:B0-----:R-:W-:Y:S01]  /*01f0*/  HFMA2 R2, -RZ, RZ, 0, 0 ;  /* 0x00000000ff027431 */ /* 0x001fe200000001ff */
[----:B-1----:R-:W-:-:S05]  /*0200*/  IADD3 R7, PT, PT, RZ, -R3, RZ ;  /* 0x80000003ff077210 */ /* 0x002fca0007ffe0ff */
[----:B------:R-:W-:-:S04]  /*0210*/  IMAD R7, R7, R8, RZ ;  /* 0x0000000807077224 */ /* 0x000fc800078e02ff */
[----:B------:R-:W-:Y:S01]  /*0220*/  IMAD.HI.U32 R3, R3, R7, R2 ;  /* 0x0000000703037227 */ /* 0x000fe200078e0002 */
[----:B------:R-:W-:Y:S02]  /*0230*/  MOV R7, R6 ;  /* 0x0000000600077202 */ /* 0x000fe40000000f00 */
[----:B------:R-:W-:-:S03]  /*0240*/  LOP3.LUT R2, R14, R15, RZ, 0x3c, !PT ;  /* 0x0000000f0e027212 */ /* 0x000fc600078e3cff */
[----:B------:R-:W-:Y:S01]  /*0250*/  IMAD.HI.U32 R6, R3, R7, RZ ;  /* 0x0000000703067227 */ /* 0x000fe200078e00ff */
[----:B------:R-:W-:-:S04]  /*0260*/  ISETP.GE.AND P1, PT, R2, RZ, PT ;  /* 0x000000ff0200720c */ /* 0x000fc80003f26270 */
[----:B------:R-:W-:-:S05]  /*0270*/  IADD3 R3, PT, PT, -R6, RZ, RZ ;  /* 0x000000ff06037210 */ /* 0x000fca0007ffe1ff */
[----:B------:R-:W-:-:S05]  /*0280*/  IMAD R3, R8, R3, R7 ;  /* 0x0000000308037224 */ /* 0x000fca00078e0207 */
[----:B------:R-:W-:-:S13]  /*0290*/  ISETP.GT.U32.AND P2, PT, R8, R3, PT ;  /* 0x000000030800720c */ /* 0x000fda0003f44070 */
[-C--:B------:R-:W-:Y:S02]  /*02a0*/  @!P2 IADD3 R3, PT, PT, R3, -R8.reuse, RZ ;  /* 0x800000080303a210 */ /* 0x080fe40007ffe0ff */
[----:B------:R-:W-:Y:S02]  /*02b0*/  @!P2 IADD3 R6, PT, PT, R6, 0x1, RZ ;  /* 0x000000010606a810 */ /* 0x000fe40007ffe0ff */
[----:B------:R-:W-:Y:S02]  /*02c0*/  ISETP.GE.U32.AND P0, PT, R3, R8, PT ;  /* 0x000000080300720c */ /* 0x000fe40003f06070 */
[----:B------:R-:W-:Y:S02]  /*02d0*/  LOP3.LUT R3, R4, 0xfffffff0, RZ, 0xc0, !PT ;  /* 0xfffffff004037812 */ /* 0x000fe400078ec0ff */
[----:B------:R-:W-:Y:S02]  /*02e0*/  ISETP.NE.AND P2, PT, R15, RZ, PT ;  /* 0x000000ff0f00720c */ /* 0x000fe40003f45270 */
[----:B------:R-:W-:-:S05]  /*02f0*/  IADD3 R3, PT, PT, R0, -R3, RZ ;  /* 0x8000000300037210 */ /* 0x000fca0007ffe0ff */
[C---:B------:R-:W-:Y:S02]  /*0300*/  IMAD R17, R3.reuse, UR4, RZ ;  /* 0x0000000403117c24 */ /* 0x040fe4000f8e02ff */
[----:B------:R-:W-:Y:S02]  /*0310*/  @P0 IADD3 R6, PT, PT, R6, 0x1, RZ ;  /* 0x0000000106060810 */ /* 0x000fe40007ffe0ff */
[----:B------:R-:W-:Y:S02]  /*0320*/  ISETP.NE.AND P0, PT, R3, 0xf, PT ;  /* 0x0000000f0300780c */ /* 0x000fe40003f05270 */
[----:B------:R-:W-:Y:S01]  /*0330*/  IADD3 R2, PT, PT, R17, UR4, RZ ;  /* 0x0000000411027c10 */ /* 0x000fe2000fffe0ff */
[----:B------:R-:W0:Y:S01]  /*0340*/  LDCU.64 UR4, c[0x0][0x358] ;  /* 0x00006b00ff0477ac */ /* 0x000e220008000a00 */
[----:B------:R-:W-:Y:S02]  /*0350*/  MOV R0, R6 ;  /* 0x0000000600007202 */ /* 0x000fe40000000f00 */
[----:B------:R-:W-:-:S02]  /*0360*/  SEL R2, R2, UR6, P0 ;  /* 0x0000000602027c07 */ /* 0x000fc40008000000 */
[----:B------:R-:W-:Y:S02]  /*0370*/  @!P1 IADD3 R0, PT, PT, -R0, RZ, RZ ;  /* 0x000000ff00009210 */ /* 0x000fe40007ffe1ff */
[----:B------:R-:W-:Y:S02]  /*0380*/  ISETP.GE.AND P0, PT, R17, R2, PT ;  /* 0x000000021100720c */ /* 0x000fe40003f06270 */
[----:B------:R-:W-:-:S04]  /*0390*/  @!P2 LOP3.LUT R0, RZ, R15, RZ, 0x33, !PT ;  /* 0x0000000fff00a212 */ /* 0x000fc800078e33ff */
[----:B------:R-:W-:-:S05]  /*03a0*/  IADD3 R3, PT, PT, -R0, RZ, RZ ;  /* 0x000000ff00037210 */ /* 0x000fca0007ffe1ff */
[----:B------:R-:W-:Y:S02]  /*03b0*/  IMAD R14, R15, R3, R14 ;  /* 0x000000030f0e7224 */ /* 0x000fe400078e020e */
[----:B0-----:R-:W-:Y:S05]  /*03c0*/  @P0 BRA `(.L_x_1) ;  /* 0x0000000400bc0947 */ /* 0x001fea0003800000 */
[CC--:B------:R-:W-:Y:S01]  /*03d0*/  IADD3 R18, PT, PT, R2.reuse, -R17.reuse, RZ ;  /* 0x8000001102127210 */ /* 0x0c0fe20007ffe0ff */
[----:B------:R-:W-:Y:S01]  /*03e0*/  BSSY.RECONVERGENT B1, `(.L_x_2) ;  /* 0x0000035000017945 */ /* 0x000fe20003800200 */
[----:B------:R-:W-:Y:S02]  /*03f0*/  IADD3 R2, PT, PT, -R2, R17, RZ ;  /* 0x0000001102027210 */ /* 0x000fe40007ffe1ff */
[----:B------:R-:W-:Y:S02]  /*0400*/  LOP3.LUT R25, R18, 0x7, RZ, 0xc0, !PT ;  /* 0x0000000712197812 */ /* 0x000fe400078ec0ff */
[----:B------:R-:W-:Y:S02]  /*0410*/  ISETP.GT.U32.AND P0, PT, R2, -0x8, PT ;  /* 0xfffffff80200780c */ /* 0x000fe40003f04070 */
[----:B------:R-:W-:Y:S02]  /*0420*/  ISETP.NE.AND P1, PT, R25, RZ, PT ;  /* 0x000000ff1900720c */ /* 0x000fe40003f25270 */
[----:B------:R-:W-:-:S09]  /*0430*/  MOV R26, RZ ;  /* 0x000000ff001a7202 */ /* 0x000fd20000000f00 */
[----:B------:R-:W-:Y:S05]  /*0440*/  @P0 BRA `(.L_x_3) ;  /* 0x0000000000b80947 */ /* 0x000fea0003800000 */
[----:B------:R-:W-:Y:S01]  /*0450*/  LOP3.LUT R19, R18, 0xfffffff8, RZ, 0xc0, !PT ;  /* 0xfffffff812137812 */ /* 0x000fe200078ec0ff */
[----:B------:R-:W-:Y:S01]  /*0460*/  IMAD R20, R17, R15, R14 ;  /* 0x0000000f11147224 */ /* 0x000fe200078e020e */
[----:B------:R-:W-:Y:S01]  /*0470*/  MOV R26, RZ ;  /* 0x000000ff001a7202 */ /* 0x000fe20000000f00 */
[----:B------:R-:W-:Y:S01]  /*0480*/  IMAD R16, R0, UR6, R17 ;  /* 0x0000000600107c24 */ /* 0x000fe2000f8e0211 */
[----:B------:R-:W-:-:S07]  /*0490*/  IADD3 R19, PT, PT, -R19, RZ, RZ ;  /* 0x000000ff13137210 */ /* 0x000fce0007ffe1ff */
.L_x_4:
[----:B------:R-:W0:Y:S08]  /*04a0*/  LDC.64 R2, c[0x0][0x380] ;  /* 0x0000e000ff027b82 */ /* 0x000e300000000a00 */
[----:B------:R-:W1:Y:S01]  /*04b0*/  LDC.64 R12, c[0x0][0x388] ;  /* 0x0000e200ff0c7b82 */ /* 0x000e620000000a00 */
[----:B0-----:R-:W-:-:S05]  /*04c0*/  IMAD.WIDE R2, R16, 0x4, R2 ;  /* 0x0000000410027825 */ /* 0x001fca00078e0202 */
[----:B------:R-:W2:Y:S01]  /*04d0*/  LDG.E R29, desc[UR4][R2.64] ;  /* 0x00000004021d7981 */ /* 0x000ea2000c1e1900 */
[----:B-1----:R-:W-:-:S03]  /*04e0*/  IMAD.WIDE R12, R20, 0x4, R12 ;  /* 0x00000004140c7825 */ /* 0x002fc600078e020c */
[----:B------:R-:W3:Y:S04]  /*04f0*/  LDG.E R22, desc[UR4][R2.64+0x4] ;  /* 0x0000040402167981 */ /* 0x000ee8000c1e1900 */
[----:B------:R0:W2:Y:S04]  /*0500*/  LDG.E R23, desc[UR4][R12.64] ;  /* 0x000000040c177981 */ /* 0x0000a8000c1e1900 */
[----:B------:R-:W4:Y:S04]  /*0510*/  LDG.E R27, desc[UR4][R2.64+0x8] ;  /* 0x00000804021b7981 */ /* 0x000f28000c1e1900 */
[----:B------:R-:W5:Y:S01]  /*0520*/  LDG.E R28, desc[UR4][R2.64+0xc] ;  /* 0x00000c04021c7981 */ /* 0x000f62000c1e1900 */
[----:B0-----:R-:W-:-:S05]  /*0530*/  IMAD.WIDE R12, R15, 0x4, R12 ;  /* 0x000000040f0c7825 */ /* 0x001fca00078e020c */
[----:B------:R0:W3:Y:S01]  /*0540*/  LDG.E R21, desc[UR4][R12.64] ;  /* 0x000000040c157981 */ /* 0x0000e2000c1e1900 */
[----:B------:R-:W-:-:S05]  /*0550*/  IMAD.WIDE R4, R15, 0x4, R12 ;  /* 0x000000040f047825 */ /* 0x000fca00078e020c */
[----:B------:R1:W4:Y:S01]  /*0560*/  LDG.E R24, desc[UR4][R4.64] ;  /* 0x0000000404187981 */ /* 0x000322000c1e1900 */
[----:B------:R-:W-:-:S04]  /*0570*/  IMAD.WIDE R6, R15, 0x4, R4 ;  /* 0x000000040f067825 */ /* 0x000fc800078e0204 */
[C---:B------:R-:W-:Y:S02]  /*0580*/  IMAD.WIDE R8, R15.reuse, 0x4, R6 ;  /* 0x000000040f087825 */ /* 0x040fe400078e0206 */
[----:B------:R-:W5:Y:S02]  /*0590*/  LDG.E R7, desc[UR4][R6.64] ;  /* 0x0000000406077981 */ /* 0x000f64000c1e1900 */
[C---:B------:R-:W-:Y:S02]  /*05a0*/  IMAD.WIDE R10, R15.reuse, 0x4, R8 ;  /* 0x000000040f0a7825 */ /* 0x040fe400078e0208 */
[----:B------:R-:W5:Y:S02]  /*05b0*/  LDG.E R8, desc[UR4][R8.64] ;  /* 0x0000000408087981 */ /* 0x000f64000c1e1900 */
[C---:B0-----:R-:W-:Y:S02]  /*05c0*/  IMAD.WIDE R12, R15.reuse, 0x4, R10 ;  /* 0x000000040f0c7825 */ /* 0x041fe400078e020a */
[----:B------:R-:W5:Y:S04]  /*05d0*/  LDG.E R6, desc[UR4][R2.64+0x14] ;  /* 0x0000140402067981 */ /* 0x000f68000c1e1900 */
[----:B------:R-:W5:Y:S01]  /*05e0*/  LDG.E R11, desc[UR4][R10.64] ;  /* 0x000000040a0b7981 */ /* 0x000f62000c1e1900 */
[----:B-1----:R-:W-:-:S03]  /*05f0*/  IMAD.WIDE R4, R15, 0x4, R12 ;  /* 0x000000040f047825 */ /* 0x002fc600078e020c */
[----:B------:R-:W5:Y:S04]  /*0600*/  LDG.E R9, desc[UR4][R2.64+0x18] ;  /* 0x0000180402097981 */ /* 0x000f68000c1e1900 */
[----:B------:R-:W5:Y:S04]  /*0610*/  LDG.E R5, desc[UR4][R4.64] ;  /* 0x0000000404057981 */ /* 0x000f68000c1e1900 */
[----:B------:R-:W5:Y:S01]  /*0620*/  LDG.E R10, desc[UR4][R2.64+0x1c] ;  /* 0x00001c04020a7981 */ /* 0x000f62000c1e1900 */
[----:B--2---:R-:W-:-:S03]  /*0630*/  FFMA R23, R29, R23, R26 ;  /* 0x000000171d177223 */ /* 0x004fc6000000001a */
[----:B------:R-:W2:Y:S04]  /*0640*/  LDG.E R29, desc[UR4][R2.64+0x10] ;  /* 0x00001004021d7981 */ /* 0x000ea8000c1e1900 */
[----:B------:R-:W2:Y:S01]  /*0650*/  LDG.E R26, desc[UR4][R12.64] ;  /* 0x000000040c1a7981 */ /* 0x000ea2000c1e1900 */
[----:B------:R-:W-:Y:S01]  /*0660*/  IADD3 R19, PT, PT, R19, 0x8, RZ ;  /* 0x0000000813137810 */ /* 0x000fe20007ffe0ff */
[----:B---3--:R-:W-:-:S03]  /*0670*/  FFMA R22, R22, R21, R23 ;  /* 0x0000001516167223 */ /* 0x008fc60000000017 */
[----:B------:R-:W-:Y:S01]  /*0680*/  ISETP.NE.AND P0, PT, R19, RZ, PT ;  /* 0x000000ff1300720c */ /* 0x000fe20003f05270 */
[----:B----4-:R-:W-:-:S04]  /*0690*/  FFMA R27, R27, R24, R22 ;  /* 0x000000181b1b7223 */ /* 0x010fc80000000016 */
[----:B-----5:R-:W-:Y:S01]  /*06a0*/  FFMA R28, R28, R7, R27 ;  /* 0x000000071c1c7223 */ /* 0x020fe2000000001b */
[----:B------:R-:W-:Y:S02]  /*06b0*/  IADD3 R17, PT, PT, R17, 0x8, RZ ;  /* 0x0000000811117810 */ /* 0x000fe40007ffe0ff */
[----:B------:R-:W-:Y:S02]  /*06c0*/  IADD3 R16, PT, PT, R16, 0x8, RZ ;  /* 0x0000000810107810 */ /* 0x000fe40007ffe0ff */
[----:B------:R-:W-:Y:S01]  /*06d0*/  LEA R20, R15, R20, 0x3 ;  /* 0x000000140f147211 */ /* 0x000fe200078e18ff */
[----:B--2---:R-:W-:-:S04]  /*06e0*/  FFMA R29, R29, R8, R28 ;  /* 0x000000081d1d7223 */ /* 0x004fc8000000001c */
[----:B------:R-:W-:-:S04]  /*06f0*/  FFMA R6, R6, R11, R29 ;  /* 0x0000000b06067223 */ /* 0x000fc8000000001d */
[----:B------:R-:W-:-:S04]  /*0700*/  FFMA R9, R9, R26, R6 ;  /* 0x0000001a09097223 */ /* 0x000fc80000000006 */
[----:B------:R-:W-:Y:S01]  /*0710*/  FFMA R26, R10, R5, R9 ;  /* 0x000000050a1a7223 */ /* 0x000fe20000000009 */
[----:B------:R-:W-:Y:S06]  /*0720*/  @P0 BRA `(.L_x_4) ;  /* 0xfffffffc005c0947 */ /* 0x000fec000383ffff */
.L_x_3:
[----:B------:R-:W-:Y:S05]  /*0730*/  BSYNC.RECONVERGENT B1 ;  /* 0x0000000000017941 */ /* 0x000fea0003800200 */
.L_x_2:
[----:B------:R-:W-:Y:S05]  /*0740*/  @!P1 BRA `(.L_x_1) ;  /* 0x0000000000dc9947 */ /* 0x000fea0003800000 */
[----:B------:R-:W-:Y:S01]  /*0750*/  ISETP.GE.U32.AND P0, PT, R25, 0x4, PT ;  /* 0x000000041900780c */ /* 0x000fe20003f06070 */
[----:B------:R-:W-:Y:S01]  /*0760*/  BSSY.RECONVERGENT B1, `(.L_x_5) ;  /* 0x000001a000017945 */ /* 0x000fe20003800200 */
[----:B------:R-:W-:-:S04]  /*0770*/  LOP3.LUT R12, R18, 0x3, RZ, 0xc0, !PT ;  /* 0x00000003120c7812 */ /* 0x000fc800078ec0ff */
[----:B------:R-:W-:-:S07]  /*0780*/  ISETP.NE.AND P1, PT, R12, RZ, PT ;  /* 0x000000ff0c00720c */ /* 0x000fce0003f25270 */
[----:B------:R-:W-:Y:S06]  /*0790*/  @!P0 BRA `(.L_x_6) ;  /* 0x0000000000588947 */ /* 0x000fec0003800000 */
[----:B------:R-:W0:Y:S01]  /*07a0*/  LDC.64 R8, c[0x0][0x388] ;  /* 0x0000e200ff087b82 */ /* 0x000e220000000a00 */
[----:B------:R-:W-:-:S07]  /*07b0*/  IMAD R5, R17, R15, R14 ;  /* 0x0000000f11057224 */ /* 0x000fce00078e020e */
[----:B------:R-:W1:Y:S01]  /*07c0*/  LDC.64 R2, c[0x0][0x380] ;  /* 0x0000e000ff027b82 */ /* 0x000e620000000a00 */
[----:B0-----:R-:W-:-:S04]  /*07d0*/  IMAD.WIDE R8, R5, 0x4, R8 ;  /* 0x0000000405087825 */ /* 0x001fc800078e0208 */
[----:B------:R-:W-:Y:S02]  /*07e0*/  IMAD R5, R0, UR6, R17 ;  /* 0x0000000600057c24 */ /* 0x000fe4000f8e0211 */
[----:B------:R-:W-:Y:S02]  /*07f0*/  IMAD.WIDE R10, R15, 0x4, R8 ;  /* 0x000000040f0a7825 */ /* 0x000fe400078e0208 */
[----:B------:R-:W2:Y:S02]  /*0800*/  LDG.E R8, desc[UR4][R8.64] ;  /* 0x0000000408087981 */ /* 0x000ea4000c1e1900 */
[----:B-1----:R-:W-:-:S04]  /*0810*/  IMAD.WIDE R2, R5, 0x4, R2 ;  /* 0x0000000405027825 */ /* 0x002fc800078e0202 */
[C---:B------:R-:W-:Y:S01]  /*0820*/  IMAD.WIDE R4, R15.reuse, 0x4, R10 ;  /* 0x000000040f047825 */ /* 0x040fe200078e020a */
[----:B------:R-:W2:Y:S04]  /*0830*/  LDG.E R13, desc[UR4][R2.64] ;  /* 0x00000004020d7981 */ /* 0x000ea8000c1e1900 */
[----:B------:R-:W3:Y:S01]  /*0840*/  LDG.E R10, desc[UR4][R10.64] ;  /* 0x000000040a0a7981 */ /* 0x000ee2000c1e1900 */
[----:B------:R-:W-:-:S03]  /*0850*/  IMAD.WIDE R6, R15, 0x4, R4 ;  /* 0x000000040f067825 */ /* 0x000fc600078e0204 */
[----:B------:R-:W3:Y:S04]  /*0860*/  LDG.E R16, desc[UR4][R2.64+0x4] ;  /* 0x0000040402107981 */ /* 0x000ee8000c1e1900 */
[----:B------:R-:W4:Y:S04]  /*0870*/  LDG.E R19, desc[UR4][R4.64] ;  /* 0x0000000404137981 */ /* 0x000f28000c1e1900 */
[----:B------:R-:W4:Y:S04]  /*0880*/  LDG.E R20, desc[UR4][R2.64+0x8] ;  /* 0x0000080402147981 */ /* 0x000f28000c1e1900 */
[----:B------:R-:W5:Y:S04]  /*0890*/  LDG.E R22, desc[UR4][R2.64+0xc] ;  /* 0x00000c0402167981 */ /* 0x000f68000c1e1900 */
[----:B------:R-:W5:Y:S01]  /*08a0*/  LDG.E R6, desc[UR4][R6.64] ;  /* 0x0000000406067981 */ /* 0x000f62000c1e1900 */
[----:B------:R-:W-:Y:S01]  /*08b0*/  IADD3 R17, PT, PT, R17, 0x4, RZ ;  /* 0x0000000411117810 */ /* 0x000fe20007ffe0ff */
[----:B--2---:R-:W-:-:S04]  /*08c0*/  FFMA R13, R13, R8, R26 ;  /* 0x000000080d0d7223 */ /* 0x004fc8000000001a */
[----:B---3--:R-:W-:-:S04]  /*08d0*/  FFMA R13, R16, R10, R13 ;  /* 0x0000000a100d7223 */ /* 0x008fc8000000000d */
[----:B----4-:R-:W-:-:S04]  /*08e0*/  FFMA R13, R20, R19, R13 ;  /* 0x00000013140d7223 */ /* 0x010fc8000000000d */
[----:B-----5:R-:W-:-:S07]  /*08f0*/  FFMA R26, R22, R6, R13 ;  /* 0x00000006161a7223 */ /* 0x020fce000000000d */
.L_x_6:
[----:B------:R-:W-:Y:S05]  /*0900*/  BSYNC.RECONVERGENT B1 ;  /* 0x0000000000017941 */ /* 0x000fea0003800200 */
.L_x_5:
[----:B------:R-:W-:Y:S05]  /*0910*/  @!P1 BRA `(.L_x_1) ;  /* 0x0000000000689947 */ /* 0x000fea0003800000 */
[----:B------:R-:W0:Y:S01]  /*0920*/  LDC.64 R8, c[0x0][0x388] ;  /* 0x0000e200ff087b82 */ /* 0x000e220000000a00 */
[----:B------:R-:W-:Y:S02]  /*0930*/  ISETP.NE.AND P0, PT, R12, 0x1, PT ;  /* 0x000000010c00780c */ /* 0x000fe40003f05270 */
[----:B------:R-:W-:-:S04]  /*0940*/  LOP3.LUT R18, R18, 0x1, RZ, 0xc0, !PT ;  /* 0x0000000112127812 */ /* 0x000fc800078ec0ff */
[----:B------:R-:W-:Y:S01]  /*0950*/  ISETP.NE.U32.AND P1, PT, R18, 0x1, PT ;  /* 0x000000011200780c */ /* 0x000fe20003f25070 */
[----:B------:R-:W1:Y:S06]  /*0960*/  LDC.64 R6, c[0x0][0x380] ;  /* 0x0000e000ff067b82 */ /* 0x000e6c0000000a00 */
[C---:B------:R-:W-:Y:S02]  /*0970*/  @P0 IMAD R11, R17.reuse, R15, R14 ;  /* 0x0000000f110b0224 */ /* 0x040fe400078e020e */
[----:B------:R-:W2:Y:S01]  /*0980*/  LDC.64 R4, c[0x0][0x380] ;  /* 0x0000e000ff047b82 */ /* 0x000ea20000000a00 */
[----:B------:R-:W-:Y:S01]  /*0990*/  @P0 IMAD R13, R0, UR6, R17 ;  /* 0x00000006000d0c24 */ /* 0x000fe2000f8e0211 */
[----:B------:R-:W-:-:S06]  /*09a0*/  @P0 IADD3 R17, PT, PT, R17, 0x2, RZ ;  /* 0x0000000211110810 */ /* 0x000fcc0007ffe0ff */
[----:B------:R-:W3:Y:S01]  /*09b0*/  LDC.64 R2, c[0x0][0x388] ;  /* 0x0000e200ff027b82 */ /* 0x000ee20000000a00 */
[----:B0-----:R-:W-:-:S05]  /*09c0*/  @P0 IMAD.WIDE R10, R11, 0x4, R8 ;  /* 0x000000040b0a0825 */ /* 0x001fca00078e0208 */
[----:B------:R-:W4:Y:S01]  /*09d0*/  @P0 LDG.E R12, desc[UR4][R10.64] ;  /* 0x000000040a0c0981 */ /* 0x000f22000c1e1900 */
[----:B-1----:R-:W-:-:S04]  /*09e0*/  @P0 IMAD.WIDE R8, R13, 0x4, R6 ;  /* 0x000000040d080825 */ /* 0x002fc800078e0206 */
[----:B------:R-:W-:Y:S01]  /*09f0*/  @!P1 IMAD R13, R0, UR6, R17 ;  /* 0x00000006000d9c24 */ /* 0x000fe2000f8e0211 */
[----:B------:R-:W4:Y:S01]  /*0a00*/  @P0 LDG.E R19, desc[UR4][R8.64] ;  /* 0x0000000408130981 */ /* 0x000f22000c1e1900 */
[----:B------:R-:W-:Y:S02]  /*0a10*/  @!P1 IMAD R17, R17, R15, R14 ;  /* 0x0000000f11119224 */ /* 0x000fe400078e020e */
[----:B------:R-:W-:Y:S01]  /*0a20*/  @P0 IMAD.WIDE R6, R15, 0x4, R10 ;  /* 0x000000040f060825 */ /* 0x000fe200078e020a */
[----:B------:R-:W5:Y:S03]  /*0a30*/  @P0 LDG.E R21, desc[UR4][R8.64+0x4] ;  /* 0x0000040408150981 */ /* 0x000f66000c1e1900 */
[----:B--2---:R-:W-:Y:S02]  /*0a40*/  @!P1 IMAD.WIDE R4, R13, 0x4, R4 ;  /* 0x000000040d049825 */ /* 0x004fe400078e0204 */
[----:B------:R-:W5:Y:S02]  /*0a50*/  @P0 LDG.E R6, desc[UR4][R6.64] ;  /* 0x0000000406060981 */ /* 0x000f64000c1e1900 */
[----:B---3--:R-:W-:-:S02]  /*0a60*/  @!P1 IMAD.WIDE R2, R17, 0x4, R2 ;  /* 0x0000000411029825 */ /* 0x008fc400078e0202 */
[----:B------:R-:W2:Y:S04]  /*0a70*/  @!P1 LDG.E R5, desc[UR4][R4.64] ;  /* 0x0000000404059981 */ /* 0x000ea8000c1e1900 */
[----:B------:R-:W2:Y:S01]  /*0a80*/  @!P1 LDG.E R2, desc[UR4][R2.64] ;  /* 0x0000000402029981 */ /* 0x000ea2000c1e1900 */
[----:B----4-:R-:W-:-:S04]  /*0a90*/  @P0 FFMA R12, R19, R12, R26 ;  /* 0x0000000c130c0223 */ /* 0x010fc8000000001a */
[----:B-----5:R-:W-:-:S04]  /*0aa0*/  @P0 FFMA R26, R21, R6, R12 ;  /* 0x00000006151a0223 */ /* 0x020fc8000000000c */
[----:B--2---:R-:W-:-:S07]  /*0ab0*/  @!P1 FFMA R26, R5, R2, R26 ;  /* 0x00000002051a9223 */ /* 0x004fce000000001a */
.L_x_1:
[----:B------:R-:W-:Y:S05]  /*0ac0*/  BSYNC.RECONVERGENT B0 ;  /* 0x0000000000007941 */ /* 0x000fea0003800200 */
.L_x_0:
[----:B------:R-:W0:Y:S01]  /*0ad0*/  LDC.64 R2, c[0x0][0x390] ;  /* 0x0000e400ff027b82 */ /* 0x000e220000000a00 */
[----:B------:R-:W-:-:S04]  /*0ae0*/  IMAD R15, R0, R15, R14 ;  /* 0x0000000f000f7224 */ /* 0x000fc800078e020e */
[----:B0-----:R-:W-:-:S05]  /*0af0*/  IMAD.WIDE R2, R15, 0x4, R2 ;  /* 0x000000040f027825 */ /* 0x001fca00078e0202 */
[----:B------:R-:W-:Y:S01]  /*0b00*/  REDG.E.ADD.F32.FTZ.RN.STRONG.GPU desc[UR4][R2.64], R26 ;  /* 0x0000001a020079a6 */ /* 0x000fe2000c12f304 */
[----:B------:R-:W-:Y:S05]  /*0b10*/  EXIT ;  /* 0x000000000000794d */ /* 0x000fea0003800000 */
.L_x_7:
[----:B------:R-:W-:-:S00]  /*0b20*/  BRA `(.L_x_7) ;  /* 0xfffffffc00fc7947 */ /* 0x000fc0000383ffff */
[----:B------:R-:W-:-:S00]  /*0b30*/  NOP ;  /* 0x0000000000007918 */ /* 0x000fc00000000000 */
        /* <DEDUP_REMOVED lines=12> */
.L_x_8:


//--------------------- .nv.shared.reserved.0     --------------------------
	.section	.nv.shared.reserved.0,"aw",@nobits
	.weak		__nv_reservedSMEM_offset_0_alias
	.size		__nv_reservedSMEM_offset_0_alias, 0, 64
	.other		__nv_reservedSMEM_offset_0_alias,@"STO_CUDA_RESERVED_SHARED STV_DEFAULT"
__nv_reservedSMEM_offset_0_alias:
	.zero		0
	.zero		64


//--------------------- .nv.constant0._Z25matrix_multiply_with_racePfS_S_iii --------------------------
	.section	.nv.constant0._Z25matrix_multiply_with_racePfS_S_iii,"a",@progbits
	.sectionflags	@""
	.align	4
.nv.constant0._Z25matrix_multiply_with_racePfS_S_iii:
	.zero		932


//--------------------- SYMBOLS --------------------------

	.type		.nv.reservedSmem.offset0,@object
	.size		.nv.reservedSmem.offset0,0x4
